	.headerflags	@"EF_CUDA_TEXMODE_UNIFIED EF_CUDA_64BIT_ADDRESS EF_CUDA_SM89 EF_CUDA_VIRTUAL_SM(EF_CUDA_SM89)"
	.elftype	@"ET_EXEC"


//--------------------- .nv.info                  --------------------------
	.section	.nv.info,"",@"SHT_CUDA_INFO"
	.align	4


	//----- nvinfo : EIATTR_REGCOUNT
	.align		4
        /*0000*/ 	.byte	0x04, 0x2f
        /*0002*/ 	.short	(.L_1 - .L_0)
	.align		4
.L_0:
        /*0004*/ 	.word	index@(triton_poi_fused_sub_5)
        /*0008*/ 	.word	0x0000000a


	//----- nvinfo : EIATTR_FRAME_SIZE
	.align		4
.L_1:
        /*000c*/ 	.byte	0x04, 0x11
        /*000e*/ 	.short	(.L_3 - .L_2)
	.align		4
.L_2:
        /*0010*/ 	.word	index@(triton_poi_fused_sub_5)
        /*0014*/ 	.word	0x00000000


	//----- nvinfo : EIATTR_MIN_STACK_SIZE
	.align		4
.L_3:
        /*0018*/ 	.byte	0x04, 0x12
        /*001a*/ 	.short	(.L_5 - .L_4)
	.align		4
.L_4:
        /*001c*/ 	.word	index@(triton_poi_fused_sub_5)
        /*0020*/ 	.word	0x00000000
.L_5:


//--------------------- .nv.info.triton_poi_fused_sub_5 --------------------------
	.section	.nv.info.triton_poi_fused_sub_5,"",@"SHT_CUDA_INFO"
	.sectionflags	@""
	.align	4


	//----- nvinfo : EIATTR_CUDA_API_VERSION
	.align		4
        /*0000*/ 	.byte	0x04, 0x37
        /*0002*/ 	.short	(.L_7 - .L_6)
.L_6:
        /*0004*/ 	.word	0x00000080


	//----- nvinfo : EIATTR_PARAM_CBANK
	.align		4
.L_7:
        /*0008*/ 	.byte	0x04, 0x0a
        /*000a*/ 	.short	(.L_9 - .L_8)
	.align		4
.L_8:
        /*000c*/ 	.word	index@(.nv.constant0.triton_poi_fused_sub_5)
        /*0010*/ 	.short	0x0160
        /*0012*/ 	.short	0x0018


	//----- nvinfo : EIATTR_CBANK_PARAM_SIZE
	.align		4
.L_9:
        /*0014*/ 	.byte	0x03, 0x19
        /*0016*/ 	.short	0x0018


	//----- nvinfo : EIATTR_KPARAM_INFO
	.align		4
        /*0018*/ 	.byte	0x04, 0x17
        /*001a*/ 	.short	(.L_11 - .L_10)
.L_10:
        /*001c*/ 	.word	0x00000000
        /*0020*/ 	.short	0x0002
        /*0022*/ 	.short	0x0010
        /*0024*/ 	.byte	0x00, 0xf4, 0x21, 0x00


	//----- nvinfo : EIATTR_KPARAM_INFO
	.align		4
.L_11:
        /*0028*/ 	.byte	0x04, 0x17
        /*002a*/ 	.short	(.L_13 - .L_12)
.L_12:
        /*002c*/ 	.word	0x00000000
        /*0030*/ 	.short	0x0001
        /*0032*/ 	.short	0x0008
        /*0034*/ 	.byte	0x00, 0xf0, 0x11, 0x00


	//----- nvinfo : EIATTR_KPARAM_INFO
	.align		4
.L_13:
        /*0038*/ 	.byte	0x04, 0x17
        /*003a*/ 	.short	(.L_15 - .L_14)
.L_14:
        /*003c*/ 	.word	0x00000000
        /*0040*/ 	.short	0x0000
        /*0042*/ 	.short	0x0000
        /*0044*/ 	.byte	0x00, 0xf4, 0x21, 0x00


	//----- nvinfo : EIATTR_MAXREG_COUNT
	.align		4
.L_15:
        /*0048*/ 	.byte	0x03, 0x1b
        /*004a*/ 	.short	0x00ff


	//----- nvinfo : EIATTR_EXIT_INSTR_OFFSETS
	.align		4
        /*004c*/ 	.byte	0x04, 0x1c
        /*004e*/ 	.short	(.L_17 - .L_16)


	//   ....[0]....
.L_16:
        /*0050*/ 	.word	0x00000130


	//----- nvinfo : EIATTR_REQNTID
	.align		4
.L_17:
        /*0054*/ 	.byte	0x04, 0x10
        /*0056*/ 	.short	(.L_19 - .L_18)
.L_18:
        /*0058*/ 	.word	0x00000080
        /*005c*/ 	.word	0x00000001
        /*0060*/ 	.word	0x00000001
.L_19:


//--------------------- .nv.callgraph             --------------------------
	.section	.nv.callgraph,"",@"SHT_CUDA_CALLGRAPH"
	.align	4
	.sectionentsize	8
	.align		4
        /*0000*/ 	.word	0x00000000
	.align		4
        /*0004*/ 	.word	0xffffffff
	.align		4
        /*0008*/ 	.word	0x00000000
	.align		4
        /*000c*/ 	.word	0xfffffffe
	.align		4
        /*0010*/ 	.word	0x00000000
	.align		4
        /*0014*/ 	.word	0xfffffffd
	.align		4
        /*0018*/ 	.word	0x00000000
	.align		4
        /*001c*/ 	.word	0xfffffffc


//--------------------- .nv.rel.action            --------------------------
	.section	.nv.rel.action,"",@"SHT_CUDA_RELOCINFO"
	.align	8
	.sectionentsize	8
        /*0000*/ 	.byte	0x73, 0x00, 0x00, 0x00, 0x00, 0x00, 0x00, 0x00, 0x00, 0x00, 0x00, 0x11, 0x25, 0x00, 0x05, 0x36


//--------------------- .nv.constant0.triton_poi_fused_sub_5 --------------------------
	.section	.nv.constant0.triton_poi_fused_sub_5,"a",@progbits
	.sectionflags	@""
	.align	4
.nv.constant0.triton_poi_fused_sub_5:
	.zero		376


//--------------------- .text.triton_poi_fused_sub_5 --------------------------
	.section	.text.triton_poi_fused_sub_5,"ax",@progbits
	.sectioninfo	@"SHI_REGISTERS=10"
	.align	128
        .global         triton_poi_fused_sub_5
        .type           triton_poi_fused_sub_5,@function
        .size           triton_poi_fused_sub_5,(.L_x_1 - triton_poi_fused_sub_5)
        .other          triton_poi_fused_sub_5,@"STO_CUDA_ENTRY STV_DEFAULT"
triton_poi_fused_sub_5:
.text.triton_poi_fused_sub_5:
[----:B------:R-:W-:Y:S02]  /*0000*/  IMAD.MOV.U32 R1, RZ, RZ, c[0x0][0x28] ;  /* 0x00000a00ff017624 */ /* 0x000fe400078e00ff */
[----:B------:R-:W0:Y:S01]  /*0010*/  S2R R0, SR_TID.X ;  /* 0x0000000000007919 */ /* 0x000e220000002100 */
[----:B------:R-:W-:Y:S01]  /*0020*/  IMAD.MOV.U32 R3, RZ, RZ, 0x4 ;  /* 0x00000004ff037424 */ /* 0x000fe200078e00ff */
[----:B------:R-:W-:Y:S02]  /*0030*/  ULDC.64 UR4, c[0x0][0x118] ;  /* 0x0000460000047ab9 */ /* 0x000fe40000000a00 */
[----:B------:R-:W1:Y:S01]  /*0040*/  S2R R5, SR_CTAID.X ;  /* 0x0000000000057919 */ /* 0x000e620000002500 */
[----:B0-----:R-:W-:-:S05]  /*0050*/  LOP3.LUT R0, R0, 0x7f, RZ, 0xc0, !PT ;  /* 0x0000007f00007812 */ /* 0x001fca00078ec0ff */
[----:B-1----:R-:W-:-:S04]  /*0060*/  IMAD R0, R5, 0x80, R0 ;  /* 0x0000008005007824 */ /* 0x002fc800078e0200 */
[----:B------:R-:W-:-:S05]  /*0070*/  IMAD.WIDE R2, R0, R3, c[0x0][0x160] ;  /* 0x0000580000027625 */ /* 0x000fca00078e0203 */
[----:B------:R-:W2:Y:S01]  /*0080*/  LDG.E R4, [R2.64] ;  /* 0x0000000402047981 */ /* 0x000ea2000c1e1900 */
[----:B------:R-:W-:-:S04]  /*0090*/  SHF.R.S32.HI R5, RZ, 0x18, R5 ;  /* 0x00000018ff057819 */ /* 0x000fc80000011405 */
[----:B------:R-:W-:-:S04]  /*00a0*/  SGXT R5, R5, 0x1 ;  /* 0x000000010505781a */ /* 0x000fc80000000200 */
[----:B------:R-:W-:-:S04]  /*00b0*/  LEA.HI R5, R5, R0, RZ, 0x6 ;  /* 0x0000000005057211 */ /* 0x000fc800078f30ff */
[----:B------:R-:W-:Y:S02]  /*00c0*/  LOP3.LUT R7, R5, 0xffffffc0, RZ, 0xc0, !PT ;  /* 0xffffffc005077812 */ /* 0x000fe400078ec0ff */
[----:B------:R-:W-:-:S03]  /*00d0*/  SHF.R.S32.HI R5, RZ, 0x6, R5 ;  /* 0x00000006ff057819 */ /* 0x000fc60000011405 */
[----:B------:R-:W-:-:S05]  /*00e0*/  IMAD.IADD R0, R0, 0x1, -R7 ;  /* 0x0000000100007824 */ /* 0x000fca00078e0a07 */
[----:B------:R-:W-:-:S04]  /*00f0*/  ISETP.NE.AND P0, PT, R5, R0, PT ;  /* 0x000000000500720c */ /* 0x000fc80003f05270 */
[----:B------:R-:W-:-:S05]  /*0100*/  FSEL R5, RZ, 1, P0 ;  /* 0x3f800000ff057808 */ /* 0x000fca0000000000 */
[----:B--2---:R-:W-:-:S05]  /*0110*/  FADD R5, -R4, R5 ;  /* 0x0000000504057221 */ /* 0x004fca0000000100 */
[----:B------:R-:W-:Y:S01]  /*0120*/  STG.E [R2.64], R5 ;  /* 0x0000000502007986 */ /* 0x000fe2000c101904 */
[----:B------:R-:W-:Y:S05]  /*0130*/  EXIT ;  /* 0x000000000000794d */ /* 0x000fea0003800000 */
.L_x_0:
[----:B------:R-:W-:-:S00]  /*0140*/  BRA `(.L_x_0) ;  /* 0xfffffff000007947 */ /* 0x000fc0000383ffff */
[----:B------:R-:W-:-:S00]  /*0150*/  NOP ;  /* 0x0000000000007918 */ /* 0x000fc00000000000 */
        /* <DEDUP_REMOVED lines=10> */
.L_x_1:
